	.headerflags	@"EF_CUDA_TEXMODE_UNIFIED EF_CUDA_64BIT_ADDRESS EF_CUDA_ACCELERATORS EF_CUDA_SM90 EF_CUDA_VIRTUAL_SM(EF_CUDA_SM90)"
	.elftype	@"ET_EXEC"


//--------------------- .nv.info                  --------------------------
	.section	.nv.info,"",@"SHT_CUDA_INFO"
	.align	4


	//----- nvinfo : EIATTR_REGCOUNT
	.align		4
        /*0000*/ 	.byte	0x04, 0x2f
        /*0002*/ 	.short	(.L_3 - .L_2)
	.align		4
.L_2:
        /*0004*/ 	.word	index@(triton_poi_fused__native_batch_norm_legit_no_training_relu_35)
        /*0008*/ 	.word	0x00000020


	//----- nvinfo : EIATTR_MIN_STACK_SIZE
	.align		4
.L_3:
        /*000c*/ 	.byte	0x04, 0x12
        /*000e*/ 	.short	(.L_5 - .L_4)
	.align		4
.L_4:
        /*0010*/ 	.word	index@(triton_poi_fused__native_batch_norm_legit_no_training_relu_35)
        /*0014*/ 	.word	0x00000000


	//----- nvinfo : EIATTR_FRAME_SIZE
	.align		4
.L_5:
        /*0018*/ 	.byte	0x04, 0x11
        /*001a*/ 	.short	(.L_7 - .L_6)
	.align		4
.L_6:
        /*001c*/ 	.word	index@(triton_poi_fused__native_batch_norm_legit_no_training_relu_35)
        /*0020*/ 	.word	0x00000000


	//----- nvinfo : EIATTR_MIN_STACK_SIZE
	.align		4
.L_7:
        /*0024*/ 	.byte	0x04, 0x12
        /*0026*/ 	.short	(.L_9 - .L_8)
	.align		4
.L_8:
        /*0028*/ 	.word	index@(triton_poi_fused__native_batch_norm_legit_no_training_relu_35)
        /*002c*/ 	.word	0x00000000
.L_9:


//--------------------- .nv.info.triton_poi_fused__native_batch_norm_legit_no_training_relu_35 --------------------------
	.section	.nv.info.triton_poi_fused__native_batch_norm_legit_no_training_relu_35,"",@"SHT_CUDA_INFO"
	.sectionflags	@""
	.align	4


	//----- nvinfo : EIATTR_CUDA_API_VERSION
	.align		4
        /*0000*/ 	.byte	0x04, 0x37
        /*0002*/ 	.short	(.L_11 - .L_10)
.L_10:
        /*0004*/ 	.word	0x0000007c


	//----- nvinfo : EIATTR_KPARAM_INFO
	.align		4
.L_11:
        /*0008*/ 	.byte	0x04, 0x17
        /*000a*/ 	.short	(.L_13 - .L_12)
.L_12:
        /*000c*/ 	.word	0x00000000
        /*0010*/ 	.short	0x0007
        /*0012*/ 	.short	0x0034
        /*0014*/ 	.byte	0x00, 0xf0, 0x11, 0x00


	//----- nvinfo : EIATTR_KPARAM_INFO
	.align		4
.L_13:
        /*0018*/ 	.byte	0x04, 0x17
        /*001a*/ 	.short	(.L_15 - .L_14)
.L_14:
        /*001c*/ 	.word	0x00000000
        /*0020*/ 	.short	0x0006
        /*0022*/ 	.short	0x0030
        /*0024*/ 	.byte	0x00, 0xf0, 0x11, 0x00


	//----- nvinfo : EIATTR_KPARAM_INFO
	.align		4
.L_15:
        /*0028*/ 	.byte	0x04, 0x17
        /*002a*/ 	.short	(.L_17 - .L_16)
.L_16:
        /*002c*/ 	.word	0x00000000
        /*0030*/ 	.short	0x0005
        /*0032*/ 	.short	0x0028
        /*0034*/ 	.byte	0x00, 0xf4, 0x21, 0x00


	//----- nvinfo : EIATTR_KPARAM_INFO
	.align		4
.L_17:
        /*0038*/ 	.byte	0x04, 0x17
        /*003a*/ 	.short	(.L_19 - .L_18)
.L_18:
        /*003c*/ 	.word	0x00000000
        /*0040*/ 	.short	0x0004
        /*0042*/ 	.short	0x0020
        /*0044*/ 	.byte	0x00, 0xf4, 0x21, 0x00


	//----- nvinfo : EIATTR_KPARAM_INFO
	.align		4
.L_19:
        /*0048*/ 	.byte	0x04, 0x17
        /*004a*/ 	.short	(.L_21 - .L_20)
.L_20:
        /*004c*/ 	.word	0x00000000
        /*0050*/ 	.short	0x0003
        /*0052*/ 	.short	0x0018
        /*0054*/ 	.byte	0x00, 0xf4, 0x21, 0x00


	//----- nvinfo : EIATTR_KPARAM_INFO
	.align		4
.L_21:
        /*0058*/ 	.byte	0x04, 0x17
        /*005a*/ 	.short	(.L_23 - .L_22)
.L_22:
        /*005c*/ 	.word	0x00000000
        /*0060*/ 	.short	0x0002
        /*0062*/ 	.short	0x0010
        /*0064*/ 	.byte	0x00, 0xf4, 0x21, 0x00


	//----- nvinfo : EIATTR_KPARAM_INFO
	.align		4
.L_23:
        /*0068*/ 	.byte	0x04, 0x17
        /*006a*/ 	.short	(.L_25 - .L_24)
.L_24:
        /*006c*/ 	.word	0x00000000
        /*0070*/ 	.short	0x0001
        /*0072*/ 	.short	0x0008
        /*0074*/ 	.byte	0x00, 0xf4, 0x21, 0x00


	//----- nvinfo : EIATTR_KPARAM_INFO
	.align		4
.L_25:
        /*0078*/ 	.byte	0x04, 0x17
        /*007a*/ 	.short	(.L_27 - .L_26)
.L_26:
        /*007c*/ 	.word	0x00000000
        /*0080*/ 	.short	0x0000
        /*0082*/ 	.short	0x0000
        /*0084*/ 	.byte	0x00, 0xf4, 0x21, 0x00


	//----- nvinfo : EIATTR_SPARSE_MMA_MASK
	.align		4
.L_27:
        /*0088*/ 	.byte	0x03, 0x50
        /*008a*/ 	.short	0x0000


	//----- nvinfo : EIATTR_MAXREG_COUNT
	.align		4
        /*008c*/ 	.byte	0x03, 0x1b
        /*008e*/ 	.short	0x00ff


	//----- nvinfo : EIATTR_EXIT_INSTR_OFFSETS
	.align		4
        /*0090*/ 	.byte	0x04, 0x1c
        /*0092*/ 	.short	(.L_29 - .L_28)


	//   ....[0]....
.L_28:
        /*0094*/ 	.word	0x00000790


	//   ....[1]....
        /*0098*/ 	.word	0x000007b0


	//----- nvinfo : EIATTR_REQNTID
	.align		4
.L_29:
        /*009c*/ 	.byte	0x04, 0x10
        /*009e*/ 	.short	(.L_31 - .L_30)
.L_30:
        /*00a0*/ 	.word	0x00000080
        /*00a4*/ 	.word	0x00000001
        /*00a8*/ 	.word	0x00000001


	//----- nvinfo : EIATTR_CBANK_PARAM_SIZE
	.align		4
.L_31:
        /*00ac*/ 	.byte	0x03, 0x19
        /*00ae*/ 	.short	0x0038


	//----- nvinfo : EIATTR_PARAM_CBANK
	.align		4
        /*00b0*/ 	.byte	0x04, 0x0a
        /*00b2*/ 	.short	(.L_33 - .L_32)
	.align		4
.L_32:
        /*00b4*/ 	.word	index@(.nv.constant0.triton_poi_fused__native_batch_norm_legit_no_training_relu_35)
        /*00b8*/ 	.short	0x0210
        /*00ba*/ 	.short	0x0038


	//----- nvinfo : EIATTR_SW_WAR
	.align		4
.L_33:
        /*00bc*/ 	.byte	0x04, 0x36
        /*00be*/ 	.short	(.L_35 - .L_34)
.L_34:
        /*00c0*/ 	.word	0x00000008
.L_35:


//--------------------- .nv.callgraph             --------------------------
	.section	.nv.callgraph,"",@"SHT_CUDA_CALLGRAPH"
	.align	4
	.sectionentsize	8
	.align		4
        /*0000*/ 	.word	0x00000000
	.align		4
        /*0004*/ 	.word	0xffffffff
	.align		4
        /*0008*/ 	.word	0x00000000
	.align		4
        /*000c*/ 	.word	0xfffffffe
	.align		4
        /*0010*/ 	.word	0x00000000
	.align		4
        /*0014*/ 	.word	0xfffffffd
	.align		4
        /*0018*/ 	.word	0x00000000
	.align		4
        /*001c*/ 	.word	0xfffffffc


//--------------------- .nv.constant4             --------------------------
	.section	.nv.constant4,"a",@progbits
	.align	8
	.align		8
.nv.constant4:
        /*0000*/ 	.dword	_$_str
	.align		8
        /*0008*/ 	.dword	_$_str_$_2


//--------------------- .text.triton_poi_fused__native_batch_norm_legit_no_training_relu_35 --------------------------
	.section	.text.triton_poi_fused__native_batch_norm_legit_no_training_relu_35,"ax",@progbits
	.align	128
        .global         triton_poi_fused__native_batch_norm_legit_no_training_relu_35
        .type           triton_poi_fused__native_batch_norm_legit_no_training_relu_35,@function
        .size           triton_poi_fused__native_batch_norm_legit_no_training_relu_35,(.L_x_1 - triton_poi_fused__native_batch_norm_legit_no_training_relu_35)
        .other          triton_poi_fused__native_batch_norm_legit_no_training_relu_35,@"STO_CUDA_ENTRY STV_DEFAULT"
triton_poi_fused__native_batch_norm_legit_no_training_relu_35:
.text.triton_poi_fused__native_batch_norm_legit_no_training_relu_35:
[----:B------:R-:W0:Y:S01]  /*0000*/  LDC R1, c[0x0][0x28] ;  /* 0x00000a00ff017b82 */ /* 0x000e220000000800 */
[----:B------:R-:W1:Y:S07]  /*0010*/  S2R R19, SR_CTAID.Y ;  /* 0x0000000000137919 */ /* 0x000e6e0000002600 */
[----:B------:R-:W2:Y:S01]  /*0020*/  LDC.64 R2, c[0x0][0x220] ;  /* 0x00008800ff027b82 */ /* 0x000ea20000000a00 */
[----:B------:R-:W-:Y:S01]  /*0030*/  HFMA2.MMA R23, -RZ, RZ, 0, 0 ;  /* 0x00000000ff177435 */ /* 0x000fe200000001ff */
[----:B------:R-:W-:Y:S01]  /*0040*/  ULDC.64 UR4, c[0x0][0x208] ;  /* 0x0000820000047ab9 */ /* 0x000fe20000000a00 */
[----:B------:R-:W3:Y:S01]  /*0050*/  S2R R0, SR_TID.X ;  /* 0x0000000000007919 */ /* 0x000ee20000002100 */
[----:B------:R-:W4:Y:S04]  /*0060*/  S2R R21, SR_CTAID.X ;  /* 0x0000000000157919 */ /* 0x000f280000002500 */
[----:B------:R-:W5:Y:S01]  /*0070*/  LDC.64 R6, c[0x0][0x210] ;  /* 0x00008400ff067b82 */ /* 0x000f620000000a00 */
[----:B------:R-:W-:-:S07]  /*0080*/  CS2R R16, SRZ ;  /* 0x0000000000107805 */ /* 0x000fce000001ff00 */
[----:B------:R-:W5:Y:S01]  /*0090*/  LDC.64 R8, c[0x0][0x218] ;  /* 0x00008600ff087b82 */ /* 0x000f620000000a00 */
[C---:B-1----:R-:W-:Y:S01]  /*00a0*/  IMAD.HI R18, R19.reuse, 0x2aaaaaab, RZ ;  /* 0x2aaaaaab13127827 */ /* 0x042fe200078e02ff */
[----:B------:R-:W-:-:S04]  /*00b0*/  ISETP.GE.AND P2, PT, R19, 0x180, PT ;  /* 0x000001801300780c */ /* 0x000fc80003f46270 */
[----:B------:R-:W-:-:S04]  /*00c0*/  SHF.R.U32.HI R5, RZ, 0x1f, R18 ;  /* 0x0000001fff057819 */ /* 0x000fc80000011612 */
[----:B------:R-:W-:-:S05]  /*00d0*/  LEA.HI.SX32 R18, R18, R5, 0x1c ;  /* 0x0000000512127211 */ /* 0x000fca00078fe2ff */
[----:B------:R-:W-:-:S04]  /*00e0*/  IMAD R19, R18, -0x60, R19 ;  /* 0xffffffa012137824 */ /* 0x000fc800078e0213 */
[----:B--2---:R-:W-:-:S05]  /*00f0*/  IMAD.WIDE R2, R19, 0x4, R2 ;  /* 0x0000000413027825 */ /* 0x004fca00078e0202 */
[----:B------:R5:W2:Y:S01]  /*0100*/  @!P2 LDG.E.EL R23, desc[UR4][R2.64] ;  /* 0x000000040217a981 */ /* 0x000aa2000c2e1900 */
[----:B---3--:R-:W-:Y:S01]  /*0110*/  SHF.L.U32 R0, R0, 0x2, RZ ;  /* 0x0000000200007819 */ /* 0x008fe200000006ff */
[----:B------:R-:W-:Y:S01]  /*0120*/  IMAD R4, R18, 0x15180, R19 ;  /* 0x0001518012047824 */ /* 0x000fe200078e0213 */
[----:B------:R-:W-:Y:S02]  /*0130*/  HFMA2.MMA R20, -RZ, RZ, 0, 0 ;  /* 0x00000000ff147435 */ /* 0x000fe400000001ff */
[----:B------:R-:W-:-:S04]  /*0140*/  LOP3.LUT R0, R0, 0x1fc, RZ, 0xc0, !PT ;  /* 0x000001fc00007812 */ /* 0x000fc800078ec0ff */
[----:B----4-:R-:W-:Y:S02]  /*0150*/  LEA R21, R21, R0, 0xa ;  /* 0x0000000015157211 */ /* 0x010fe400078e50ff */
[----:B------:R-:W-:Y:S02]  /*0160*/  MOV R0, RZ ;  /* 0x000000ff00007202 */ /* 0x000fe40000000f00 */
[C---:B------:R-:W-:Y:S01]  /*0170*/  ISETP.LT.AND P1, PT, R21.reuse, 0x384, !P2 ;  /* 0x000003841500780c */ /* 0x040fe20005721270 */
[----:B------:R-:W-:Y:S01]  /*0180*/  IMAD R29, R21, 0x60, R4 ;  /* 0x00000060151d7824 */ /* 0x000fe200078e0204 */
[----:B------:R-:W-:Y:S01]  /*0190*/  IADD3 R22, R21, 0x200, RZ ;  /* 0x0000020015167810 */ /* 0x000fe20007ffe0ff */
[----:B------:R-:W1:Y:S02]  /*01a0*/  LDC.64 R4, c[0x0][0x230] ;  /* 0x00008c00ff047b82 */ /* 0x000e640000000a00 */
[----:B-----5:R-:W-:Y:S01]  /*01b0*/  IMAD.WIDE R2, R29, 0x4, R6 ;  /* 0x000000041d027825 */ /* 0x020fe200078e0206 */
[----:B------:R-:W-:-:S02]  /*01c0*/  IADD3 R13, R29, 0xc0, RZ ;  /* 0x000000c01d0d7810 */ /* 0x000fc40007ffe0ff */
[----:B------:R-:W-:Y:S02]  /*01d0*/  IADD3 R11, R29, 0x60, RZ ;  /* 0x000000601d0b7810 */ /* 0x000fe40007ffe0ff */
[----:B------:R-:W-:Y:S01]  /*01e0*/  IADD3 R25, R29, 0x120, RZ ;  /* 0x000001201d197810 */ /* 0x000fe20007ffe0ff */
[--C-:B------:R-:W-:Y:S02]  /*01f0*/  IMAD.WIDE R12, R13, 0x4, R6.reuse ;  /* 0x000000040d0c7825 */ /* 0x100fe400078e0206 */
[----:B------:R3:W4:Y:S01]  /*0200*/  @P1 LDG.E.EL R16, desc[UR4][R2.64] ;  /* 0x0000000402101981 */ /* 0x000722000c2e1900 */
[----:B------:R-:W-:Y:S01]  /*0210*/  ISETP.LT.AND P0, PT, R22, 0x384, !P2 ;  /* 0x000003841600780c */ /* 0x000fe20005701270 */
[--C-:B------:R-:W-:Y:S01]  /*0220*/  IMAD.WIDE R10, R11, 0x4, R6.reuse ;  /* 0x000000040b0a7825 */ /* 0x100fe200078e0206 */
[----:B------:R-:W-:Y:S01]  /*0230*/  IADD3 R28, R29, 0xc000, RZ ;  /* 0x0000c0001d1c7810 */ /* 0x000fe20007ffe0ff */
[----:B------:R5:W4:Y:S01]  /*0240*/  @P1 LDG.E.EL R20, desc[UR4][R12.64] ;  /* 0x000000040c141981 */ /* 0x000b22000c2e1900 */
[----:B------:R-:W-:Y:S01]  /*0250*/  IADD3 R15, R29, 0xc120, RZ ;  /* 0x0000c1201d0f7810 */ /* 0x000fe20007ffe0ff */
[----:B------:R-:W-:Y:S01]  /*0260*/  IMAD.WIDE R24, R25, 0x4, R6 ;  /* 0x0000000419187825 */ /* 0x000fe200078e0206 */
[----:B------:R-:W-:Y:S01]  /*0270*/  CS2R R26, SRZ ;  /* 0x00000000001a7805 */ /* 0x000fe2000001ff00 */
[----:B------:R5:W4:Y:S01]  /*0280*/  @P1 LDG.E.EL R0, desc[UR4][R10.64] ;  /* 0x000000040a001981 */ /* 0x000b22000c2e1900 */
[----:B---3--:R-:W3:Y:S01]  /*0290*/  LDC.64 R2, c[0x0][0x228] ;  /* 0x00008a00ff027b82 */ /* 0x008ee20000000a00 */
[----:B-----5:R-:W-:-:S02]  /*02a0*/  IADD3 R13, R29, 0xc060, RZ ;  /* 0x0000c0601d0d7810 */ /* 0x020fc40007ffe0ff */
[----:B------:R5:W4:Y:S01]  /*02b0*/  @P1 LDG.E.EL R17, desc[UR4][R24.64] ;  /* 0x0000000418111981 */ /* 0x000b22000c2e1900 */
[----:B------:R-:W-:Y:S01]  /*02c0*/  IADD3 R29, R29, 0xc0c0, RZ ;  /* 0x0000c0c01d1d7810 */ /* 0x000fe20007ffe0ff */
[----:B0-----:R-:W-:-:S04]  /*02d0*/  IMAD.WIDE R8, R19, 0x4, R8 ;  /* 0x0000000413087825 */ /* 0x001fc800078e0208 */
[--C-:B------:R-:W-:Y:S01]  /*02e0*/  IMAD.WIDE R10, R28, 0x4, R6.reuse ;  /* 0x000000041c0a7825 */ /* 0x100fe200078e0206 */
[----:B------:R-:W-:Y:S01]  /*02f0*/  MOV R28, RZ ;  /* 0x000000ff001c7202 */ /* 0x000fe20000000f00 */
[----:B------:R-:W4:Y:S02]  /*0300*/  @!P2 LDG.E.EL R27, desc[UR4][R8.64] ;  /* 0x00000004081ba981 */ /* 0x000f24000c2e1900 */
[----:B------:R-:W-:Y:S01]  /*0310*/  IMAD.WIDE R14, R15, 0x4, R6 ;  /* 0x000000040f0e7825 */ /* 0x000fe200078e0206 */
[----:B-----5:R-:W-:-:S03]  /*0320*/  CS2R R24, SRZ ;  /* 0x0000000000187805 */ /* 0x020fc6000001ff00 */
[--C-:B------:R-:W-:Y:S01]  /*0330*/  IMAD.WIDE R12, R13, 0x4, R6.reuse ;  /* 0x000000040d0c7825 */ /* 0x100fe200078e0206 */
[----:B------:R0:W5:Y:S03]  /*0340*/  @P0 LDG.E.EL R26, desc[UR4][R14.64] ;  /* 0x000000040e1a0981 */ /* 0x000166000c2e1900 */
[----:B------:R-:W-:Y:S01]  /*0350*/  IMAD.WIDE R6, R29, 0x4, R6 ;  /* 0x000000041d067825 */ /* 0x000fe200078e0206 */
[----:B------:R-:W5:Y:S03]  /*0360*/  @P0 LDG.E.EL R28, desc[UR4][R12.64] ;  /* 0x000000040c1c0981 */ /* 0x000f66000c2e1900 */
[----:B---3--:R-:W-:Y:S01]  /*0370*/  IMAD.WIDE R2, R19, 0x4, R2 ;  /* 0x0000000413027825 */ /* 0x008fe200078e0202 */
[----:B------:R3:W5:Y:S01]  /*0380*/  @P0 LDG.E.EL R25, desc[UR4][R6.64] ;  /* 0x0000000406190981 */ /* 0x000762000c2e1900 */
[----:B0-----:R-:W-:-:S02]  /*0390*/  CS2R R14, SRZ ;  /* 0x00000000000e7805 */ /* 0x001fc4000001ff00 */
[----:B-1----:R-:W-:Y:S01]  /*03a0*/  IMAD.WIDE R4, R19, 0x4, R4 ;  /* 0x0000000413047825 */ /* 0x002fe200078e0204 */
[----:B------:R-:W5:Y:S04]  /*03b0*/  @P0 LDG.E.EL R24, desc[UR4][R10.64] ;  /* 0x000000040a180981 */ /* 0x000f68000c2e1900 */
[----:B------:R0:W5:Y:S04]  /*03c0*/  @!P2 LDG.E.EL R15, desc[UR4][R2.64] ;  /* 0x00000004020fa981 */ /* 0x000168000c2e1900 */
[----:B------:R4:W5:Y:S01]  /*03d0*/  @!P2 LDG.E.EL R14, desc[UR4][R4.64] ;  /* 0x00000004040ea981 */ /* 0x000962000c2e1900 */
[----:B---3--:R-:W-:Y:S01]  /*03e0*/  HFMA2.MMA R7, -RZ, RZ, 1.625, 0 ;  /* 0x3e800000ff077435 */ /* 0x008fe200000001ff */
[----:B0-----:R-:W0:Y:S01]  /*03f0*/  LDC.64 R2, c[0x0][0x238] ;  /* 0x00008e00ff027b82 */ /* 0x001e220000000a00 */
[----:B------:R-:W-:-:S04]  /*0400*/  IMAD R9, R18, 0x300, R19 ;  /* 0x0000030012097824 */ /* 0x000fc800078e0213 */
[----:B------:R-:W-:-:S05]  /*0410*/  IMAD R9, R9, 0x384, RZ ;  /* 0x0000038409097824 */ /* 0x000fca00078e02ff */
[----:B------:R-:W-:Y:S02]  /*0420*/  IADD3 R21, R21, R9, RZ ;  /* 0x0000000915157210 */ /* 0x000fe40007ffe0ff */
[----:B------:R-:W-:Y:S01]  /*0430*/  IADD3 R9, R22, R9, RZ ;  /* 0x0000000916097210 */ /* 0x000fe20007ffe0ff */
[----:B--2---:R-:W-:-:S04]  /*0440*/  FADD R23, R23, 0.0010000000474974513054 ;  /* 0x3a83126f17177421 */ /* 0x004fc80000000000 */
[----:B------:R-:W1:Y:S02]  /*0450*/  MUFU.SQRT R8, R23 ;  /* 0x0000001700087308 */ /* 0x000e640000002000 */
[C---:B-1----:R-:W-:Y:S02]  /*0460*/  FSETP.GT.AND P2, PT, R8.reuse, 8.50705917302346158658e+37, PT ;  /* 0x7e8000000800780b */ /* 0x042fe40003f44000 */
[----:B------:R-:W-:-:S11]  /*0470*/  FSETP.GEU.AND P3, PT, R8, 1.175494350822287508e-38, PT ;  /* 0x008000000800780b */ /* 0x000fd60003f6e000 */
[----:B------:R-:W-:-:S04]  /*0480*/  @P2 FMUL R8, R8, 0.25 ;  /* 0x3e80000008082820 */ /* 0x000fc80000400000 */
[----:B------:R-:W-:-:S06]  /*0490*/  @!P3 FMUL R8, R8, 16777216 ;  /* 0x4b8000000808b820 */ /* 0x000fcc0000400000 */
[----:B------:R-:W1:Y:S01]  /*04a0*/  MUFU.RCP R8, R8 ;  /* 0x0000000800087308 */ /* 0x000e620000001000 */
[----:B------:R-:W-:-:S05]  /*04b0*/  FSEL R7, R7, 1, P2 ;  /* 0x3f80000007077808 */ /* 0x000fca0001000000 */
[----:B------:R-:W-:Y:S01]  /*04c0*/  @!P3 FMUL R7, R7, 16777216 ;  /* 0x4b8000000707b820 */ /* 0x000fe20000400000 */
[C---:B----4-:R-:W-:Y:S01]  /*04d0*/  FADD R5, -R27.reuse, R16 ;  /* 0x000000101b057221 */ /* 0x050fe20000000100 */
[C---:B------:R-:W-:Y:S01]  /*04e0*/  FADD R11, -R27.reuse, R20 ;  /* 0x000000141b0b7221 */ /* 0x040fe20000000100 */
[C---:B------:R-:W-:Y:S01]  /*04f0*/  FADD R23, -R27.reuse, R17 ;  /* 0x000000111b177221 */ /* 0x040fe20000000100 */
[----:B-1----:R-:W-:Y:S01]  /*0500*/  FMUL R4, R8, R7 ;  /* 0x0000000708047220 */ /* 0x002fe20000400000 */
[C---:B------:R-:W-:Y:S01]  /*0510*/  FADD R7, -R27.reuse, R0 ;  /* 0x000000001b077221 */ /* 0x040fe20000000100 */
[C---:B-----5:R-:W-:Y:S01]  /*0520*/  FADD R13, -R27.reuse, R26 ;  /* 0x0000001a1b0d7221 */ /* 0x060fe20000000100 */
[C---:B------:R-:W-:Y:S01]  /*0530*/  FADD R19, -R27.reuse, R28 ;  /* 0x0000001c1b137221 */ /* 0x040fe20000000100 */
[C---:B------:R-:W-:Y:S01]  /*0540*/  FMUL R23, R4.reuse, R23 ;  /* 0x0000001704177220 */ /* 0x040fe20000400000 */
[C---:B------:R-:W-:Y:S01]  /*0550*/  FMUL R7, R4.reuse, R7 ;  /* 0x0000000704077220 */ /* 0x040fe20000400000 */
[C---:B------:R-:W-:Y:S01]  /*0560*/  FADD R17, -R27.reuse, R25 ;  /* 0x000000191b117221 */ /* 0x040fe20000000100 */
[C---:B------:R-:W-:Y:S01]  /*0570*/  FMUL R25, R4.reuse, R11 ;  /* 0x0000000b04197220 */ /* 0x040fe20000400000 */
[C---:B------:R-:W-:Y:S01]  /*0580*/  FMUL R5, R4.reuse, R5 ;  /* 0x0000000504057220 */ /* 0x040fe20000400000 */
[----:B------:R-:W-:Y:S01]  /*0590*/  FADD R27, -R27, R24 ;  /* 0x000000181b1b7221 */ /* 0x000fe20000000100 */
[C---:B------:R-:W-:Y:S01]  /*05a0*/  FMUL R13, R4.reuse, R13 ;  /* 0x0000000d040d7220 */ /* 0x040fe20000400000 */
[C---:B------:R-:W-:Y:S01]  /*05b0*/  FMUL R17, R4.reuse, R17 ;  /* 0x0000001104117220 */ /* 0x040fe20000400000 */
[C---:B------:R-:W-:Y:S01]  /*05c0*/  FMUL R19, R4.reuse, R19 ;  /* 0x0000001304137220 */ /* 0x040fe20000400000 */
[----:B------:R-:W-:Y:S01]  /*05d0*/  FMUL R27, R4, R27 ;  /* 0x0000001b041b7220 */ /* 0x000fe20000400000 */
[-CC-:B------:R-:W-:Y:S01]  /*05e0*/  FFMA R23, R23, R15.reuse, R14.reuse ;  /* 0x0000000f17177223 */ /* 0x180fe2000000000e */
[-CC-:B------:R-:W-:Y:S01]  /*05f0*/  FFMA R25, R25, R15.reuse, R14.reuse ;  /* 0x0000000f19197223 */ /* 0x180fe2000000000e */
[-CC-:B------:R-:W-:Y:S01]  /*0600*/  FFMA R0, R7, R15.reuse, R14.reuse ;  /* 0x0000000f07007223 */ /* 0x180fe2000000000e */
[----:B------:R-:W-:-:S02]  /*0610*/  FFMA R4, R5, R15, R14 ;  /* 0x0000000f05047223 */ /* 0x000fc4000000000e */
[----:B------:R-:W-:Y:S02]  /*0620*/  FSETP.GEU.AND P2, PT, R23, RZ, PT ;  /* 0x000000ff1700720b */ /* 0x000fe40003f4e000 */
[----:B------:R-:W-:Y:S02]  /*0630*/  FSETP.GEU.AND P3, PT, R25, RZ, PT ;  /* 0x000000ff1900720b */ /* 0x000fe40003f6e000 */
[----:B------:R-:W-:Y:S02]  /*0640*/  FSETP.GEU.AND P4, PT, R0, RZ, PT ;  /* 0x000000ff0000720b */ /* 0x000fe40003f8e000 */
[----:B------:R-:W-:Y:S01]  /*0650*/  FSETP.GEU.AND P5, PT, R4, RZ, PT ;  /* 0x000000ff0400720b */ /* 0x000fe20003fae000 */
[----:B0-----:R-:W-:Y:S01]  /*0660*/  IMAD.WIDE R10, R21, 0x4, R2 ;  /* 0x00000004150a7825 */ /* 0x001fe200078e0202 */
[----:B------:R-:W-:-:S03]  /*0670*/  SEL R7, R23, RZ, P2 ;  /* 0x000000ff17077207 */ /* 0x000fc60001000000 */
[-CC-:B------:R-:W-:Y:S01]  /*0680*/  FFMA R13, R13, R15.reuse, R14.reuse ;  /* 0x0000000f0d0d7223 */ /* 0x180fe2000000000e */
[----:B------:R-:W-:Y:S02]  /*0690*/  SEL R6, R25, RZ, P3 ;  /* 0x000000ff19067207 */ /* 0x000fe40001800000 */
[----:B------:R-:W-:Y:S02]  /*06a0*/  SEL R5, R0, RZ, P4 ;  /* 0x000000ff00057207 */ /* 0x000fe40002000000 */
[----:B------:R-:W-:Y:S01]  /*06b0*/  SEL R4, R4, RZ, P5 ;  /* 0x000000ff04047207 */ /* 0x000fe20002800000 */
[-CC-:B------:R-:W-:Y:S01]  /*06c0*/  FFMA R27, R27, R15.reuse, R14.reuse ;  /* 0x0000000f1b1b7223 */ /* 0x180fe2000000000e */
[-CC-:B------:R-:W-:Y:S01]  /*06d0*/  FFMA R17, R17, R15.reuse, R14.reuse ;  /* 0x0000000f11117223 */ /* 0x180fe2000000000e */
[----:B------:R-:W-:Y:S02]  /*06e0*/  FFMA R19, R19, R15, R14 ;  /* 0x0000000f13137223 */ /* 0x000fe4000000000e */
[----:B------:R0:W-:Y:S01]  /*06f0*/  @P1 STG.E.128 desc[UR4][R10.64], R4 ;  /* 0x000000040a001986 */ /* 0x0001e2000c101d04 */
[----:B------:R-:W-:-:S02]  /*0700*/  FSETP.GEU.AND P1, PT, R13, RZ, PT ;  /* 0x000000ff0d00720b */ /* 0x000fc40003f2e000 */
[----:B------:R-:W-:Y:S02]  /*0710*/  FSETP.GEU.AND P2, PT, R17, RZ, PT ;  /* 0x000000ff1100720b */ /* 0x000fe40003f4e000 */
[----:B------:R-:W-:Y:S02]  /*0720*/  FSETP.GEU.AND P3, PT, R19, RZ, PT ;  /* 0x000000ff1300720b */ /* 0x000fe40003f6e000 */
[----:B------:R-:W-:Y:S01]  /*0730*/  FSETP.GEU.AND P4, PT, R27, RZ, PT ;  /* 0x000000ff1b00720b */ /* 0x000fe20003f8e000 */
[----:B------:R-:W-:Y:S01]  /*0740*/  IMAD.WIDE R2, R9, 0x4, R2 ;  /* 0x0000000409027825 */ /* 0x000fe200078e0202 */
[----:B------:R-:W-:Y:S02]  /*0750*/  SEL R15, R13, RZ, P1 ;  /* 0x000000ff0d0f7207 */ /* 0x000fe40000800000 */
[----:B------:R-:W-:Y:S02]  /*0760*/  SEL R14, R17, RZ, P2 ;  /* 0x000000ff110e7207 */ /* 0x000fe40001000000 */
[----:B------:R-:W-:-:S02]  /*0770*/  SEL R13, R19, RZ, P3 ;  /* 0x000000ff130d7207 */ /* 0x000fc40001800000 */
[----:B------:R-:W-:Y:S01]  /*0780*/  SEL R12, R27, RZ, P4 ;  /* 0x000000ff1b0c7207 */ /* 0x000fe20002000000 */
[----:B0-----:R-:W-:Y:S06]  /*0790*/  @!P0 EXIT ;  /* 0x000000000000894d */ /* 0x001fec0003800000 */
[----:B------:R-:W-:Y:S01]  /*07a0*/  STG.E.128 desc[UR4][R2.64], R12 ;  /* 0x0000000c02007986 */ /* 0x000fe2000c101d04 */
[----:B------:R-:W-:Y:S05]  /*07b0*/  EXIT ;  /* 0x000000000000794d */ /* 0x000fea0003800000 */
.L_x_0:
[----:B------:R-:W-:-:S00]  /*07c0*/  BRA `(.L_x_0) ;  /* 0xfffffffc00fc7947 */ /* 0x000fc0000383ffff */
[----:B------:R-:W-:-:S00]  /*07d0*/  NOP ;  /* 0x0000000000007918 */ /* 0x000fc00000000000 */
        /* <DEDUP_REMOVED lines=10> */
.L_x_1:


//--------------------- .nv.global.init           --------------------------
	.section	.nv.global.init,"aw",@progbits
.nv.global.init:
	.type		_$_str,@object
	.size		_$_str,(_$_str_$_2 - _$_str)
_$_str:
        /*0000*/ 	.byte	0x5f, 0x5f, 0x43, 0x55, 0x44, 0x41, 0x5f, 0x46, 0x54, 0x5a, 0x00
	.type		_$_str_$_2,@object
	.size		_$_str_$_2,(.L_1 - _$_str_$_2)
_$_str_$_2:
        /*000b*/ 	.byte	0x5f, 0x5f, 0x43, 0x55, 0x44, 0x41, 0x5f, 0x50, 0x52, 0x45, 0x43, 0x5f, 0x53, 0x51, 0x52, 0x54
        /*001b*/ 	.byte	0x00
.L_1:


//--------------------- .nv.constant0.triton_poi_fused__native_batch_norm_legit_no_training_relu_35 --------------------------
	.section	.nv.constant0.triton_poi_fused__native_batch_norm_legit_no_training_relu_35,"a",@progbits
	.sectionflags	@""
	.align	4
.nv.constant0.triton_poi_fused__native_batch_norm_legit_no_training_relu_35:
	.zero		584
